//
// Generated by NVIDIA NVVM Compiler
//
// Compiler Build ID: CL-36424714
// Cuda compilation tools, release 13.0, V13.0.88
// Based on NVVM 20.0.0
//

.version 9.0
.target sm_100
.address_size 64

	// .globl	_Z21convolution_1d_kernelPfS_S_ii

.visible .entry _Z21convolution_1d_kernelPfS_S_ii(
	.param .u64 .ptr .align 1 _Z21convolution_1d_kernelPfS_S_ii_param_0,
	.param .u64 .ptr .align 1 _Z21convolution_1d_kernelPfS_S_ii_param_1,
	.param .u64 .ptr .align 1 _Z21convolution_1d_kernelPfS_S_ii_param_2,
	.param .u32 _Z21convolution_1d_kernelPfS_S_ii_param_3,
	.param .u32 _Z21convolution_1d_kernelPfS_S_ii_param_4
)
{
	.reg .pred 	%p<56>;
	.reg .b32 	%r<105>;
	.reg .b32 	%f<65>;
	.reg .b64 	%rd<47>;

	ld.param.u64 	%rd7, [_Z21convolution_1d_kernelPfS_S_ii_param_0];
	ld.param.u64 	%rd8, [_Z21convolution_1d_kernelPfS_S_ii_param_1];
	ld.param.u64 	%rd6, [_Z21convolution_1d_kernelPfS_S_ii_param_2];
	ld.param.u32 	%r65, [_Z21convolution_1d_kernelPfS_S_ii_param_3];
	ld.param.u32 	%r66, [_Z21convolution_1d_kernelPfS_S_ii_param_4];
	cvta.to.global.u64 	%rd1, %rd8;
	cvta.to.global.u64 	%rd2, %rd7;
	mov.u32 	%r67, %ctaid.x;
	mov.u32 	%r68, %ntid.x;
	mov.u32 	%r69, %tid.x;
	mad.lo.s32 	%r1, %r67, %r68, %r69;
	shr.u32 	%r70, %r66, 31;
	add.s32 	%r71, %r66, %r70;
	shr.s32 	%r72, %r71, 1;
	sub.s32 	%r2, %r1, %r72;
	setp.lt.s32 	%p1, %r66, 1;
	mov.f32 	%f64, 0f00000000;
	@%p1 bra 	$L__BB0_42;
	and.b32  	%r3, %r66, 7;
	setp.lt.u32 	%p2, %r66, 8;
	mov.b32 	%r97, 0;
	mov.u32 	%r81, %r97;
	@%p2 bra 	$L__BB0_20;
	and.b32  	%r97, %r66, 2147483640;
	mov.b32 	%r79, 0;
	mov.u32 	%r81, %r79;
$L__BB0_3:
	.pragma "nounroll";
	add.s32 	%r7, %r2, %r79;
	setp.lt.s32 	%p3, %r7, 0;
	setp.ge.s32 	%p4, %r7, %r65;
	mul.wide.u32 	%rd9, %r79, 4;
	add.s64 	%rd3, %rd1, %rd9;
	or.pred  	%p5, %p3, %p4;
	@%p5 bra 	$L__BB0_5;
	mul.wide.u32 	%rd10, %r7, 4;
	add.s64 	%rd11, %rd2, %rd10;
	ld.global.f32 	%f4, [%rd11];
	ld.global.f32 	%f5, [%rd3];
	cvt.rn.f32.s32 	%f6, %r81;
	fma.rn.f32 	%f7, %f4, %f5, %f6;
	cvt.rzi.s32.f32 	%r81, %f7;
$L__BB0_5:
	add.s32 	%r10, %r7, 1;
	setp.lt.s32 	%p6, %r10, 0;
	setp.ge.s32 	%p7, %r10, %r65;
	or.pred  	%p8, %p6, %p7;
	@%p8 bra 	$L__BB0_7;
	mul.wide.u32 	%rd12, %r10, 4;
	add.s64 	%rd13, %rd2, %rd12;
	ld.global.f32 	%f8, [%rd13];
	ld.global.f32 	%f9, [%rd3+4];
	cvt.rn.f32.s32 	%f10, %r81;
	fma.rn.f32 	%f11, %f8, %f9, %f10;
	cvt.rzi.s32.f32 	%r81, %f11;
$L__BB0_7:
	add.s32 	%r13, %r7, 2;
	setp.lt.s32 	%p9, %r13, 0;
	setp.ge.s32 	%p10, %r13, %r65;
	or.pred  	%p11, %p9, %p10;
	@%p11 bra 	$L__BB0_9;
	mul.wide.u32 	%rd14, %r13, 4;
	add.s64 	%rd15, %rd2, %rd14;
	ld.global.f32 	%f12, [%rd15];
	ld.global.f32 	%f13, [%rd3+8];
	cvt.rn.f32.s32 	%f14, %r81;
	fma.rn.f32 	%f15, %f12, %f13, %f14;
	cvt.rzi.s32.f32 	%r81, %f15;
$L__BB0_9:
	add.s32 	%r16, %r7, 3;
	setp.lt.s32 	%p12, %r16, 0;
	setp.ge.s32 	%p13, %r16, %r65;
	or.pred  	%p14, %p12, %p13;
	@%p14 bra 	$L__BB0_11;
	mul.wide.u32 	%rd16, %r16, 4;
	add.s64 	%rd17, %rd2, %rd16;
	ld.global.f32 	%f16, [%rd17];
	ld.global.f32 	%f17, [%rd3+12];
	cvt.rn.f32.s32 	%f18, %r81;
	fma.rn.f32 	%f19, %f16, %f17, %f18;
	cvt.rzi.s32.f32 	%r81, %f19;
$L__BB0_11:
	add.s32 	%r19, %r7, 4;
	setp.lt.s32 	%p15, %r19, 0;
	setp.ge.s32 	%p16, %r19, %r65;
	or.pred  	%p17, %p15, %p16;
	@%p17 bra 	$L__BB0_13;
	mul.wide.u32 	%rd18, %r19, 4;
	add.s64 	%rd19, %rd2, %rd18;
	ld.global.f32 	%f20, [%rd19];
	ld.global.f32 	%f21, [%rd3+16];
	cvt.rn.f32.s32 	%f22, %r81;
	fma.rn.f32 	%f23, %f20, %f21, %f22;
	cvt.rzi.s32.f32 	%r81, %f23;
$L__BB0_13:
	add.s32 	%r22, %r7, 5;
	setp.lt.s32 	%p18, %r22, 0;
	setp.ge.s32 	%p19, %r22, %r65;
	or.pred  	%p20, %p18, %p19;
	@%p20 bra 	$L__BB0_15;
	mul.wide.u32 	%rd20, %r22, 4;
	add.s64 	%rd21, %rd2, %rd20;
	ld.global.f32 	%f24, [%rd21];
	ld.global.f32 	%f25, [%rd3+20];
	cvt.rn.f32.s32 	%f26, %r81;
	fma.rn.f32 	%f27, %f24, %f25, %f26;
	cvt.rzi.s32.f32 	%r81, %f27;
$L__BB0_15:
	add.s32 	%r25, %r7, 6;
	setp.lt.s32 	%p21, %r25, 0;
	setp.ge.s32 	%p22, %r25, %r65;
	or.pred  	%p23, %p21, %p22;
	@%p23 bra 	$L__BB0_17;
	mul.wide.u32 	%rd22, %r25, 4;
	add.s64 	%rd23, %rd2, %rd22;
	ld.global.f32 	%f28, [%rd23];
	ld.global.f32 	%f29, [%rd3+24];
	cvt.rn.f32.s32 	%f30, %r81;
	fma.rn.f32 	%f31, %f28, %f29, %f30;
	cvt.rzi.s32.f32 	%r81, %f31;
$L__BB0_17:
	add.s32 	%r28, %r7, 7;
	setp.lt.s32 	%p24, %r28, 0;
	setp.ge.s32 	%p25, %r28, %r65;
	or.pred  	%p26, %p24, %p25;
	@%p26 bra 	$L__BB0_19;
	mul.wide.u32 	%rd24, %r28, 4;
	add.s64 	%rd25, %rd2, %rd24;
	ld.global.f32 	%f32, [%rd25];
	ld.global.f32 	%f33, [%rd3+28];
	cvt.rn.f32.s32 	%f34, %r81;
	fma.rn.f32 	%f35, %f32, %f33, %f34;
	cvt.rzi.s32.f32 	%r81, %f35;
$L__BB0_19:
	add.s32 	%r79, %r79, 8;
	setp.ne.s32 	%p27, %r79, %r97;
	@%p27 bra 	$L__BB0_3;
$L__BB0_20:
	setp.eq.s32 	%p28, %r3, 0;
	@%p28 bra 	$L__BB0_41;
	and.b32  	%r35, %r66, 3;
	setp.lt.u32 	%p29, %r3, 4;
	@%p29 bra 	$L__BB0_31;
	add.s32 	%r36, %r2, %r97;
	setp.lt.s32 	%p30, %r36, 0;
	setp.ge.s32 	%p31, %r36, %r65;
	mul.wide.u32 	%rd26, %r97, 4;
	add.s64 	%rd4, %rd1, %rd26;
	or.pred  	%p32, %p30, %p31;
	@%p32 bra 	$L__BB0_24;
	mul.wide.u32 	%rd27, %r36, 4;
	add.s64 	%rd28, %rd2, %rd27;
	ld.global.f32 	%f36, [%rd28];
	ld.global.f32 	%f37, [%rd4];
	cvt.rn.f32.s32 	%f38, %r81;
	fma.rn.f32 	%f39, %f36, %f37, %f38;
	cvt.rzi.s32.f32 	%r81, %f39;
$L__BB0_24:
	add.s32 	%r39, %r36, 1;
	setp.lt.s32 	%p33, %r39, 0;
	setp.ge.s32 	%p34, %r39, %r65;
	or.pred  	%p35, %p33, %p34;
	@%p35 bra 	$L__BB0_26;
	mul.wide.u32 	%rd29, %r39, 4;
	add.s64 	%rd30, %rd2, %rd29;
	ld.global.f32 	%f40, [%rd30];
	ld.global.f32 	%f41, [%rd4+4];
	cvt.rn.f32.s32 	%f42, %r81;
	fma.rn.f32 	%f43, %f40, %f41, %f42;
	cvt.rzi.s32.f32 	%r81, %f43;
$L__BB0_26:
	add.s32 	%r42, %r36, 2;
	setp.lt.s32 	%p36, %r42, 0;
	setp.ge.s32 	%p37, %r42, %r65;
	or.pred  	%p38, %p36, %p37;
	@%p38 bra 	$L__BB0_28;
	mul.wide.u32 	%rd31, %r42, 4;
	add.s64 	%rd32, %rd2, %rd31;
	ld.global.f32 	%f44, [%rd32];
	ld.global.f32 	%f45, [%rd4+8];
	cvt.rn.f32.s32 	%f46, %r81;
	fma.rn.f32 	%f47, %f44, %f45, %f46;
	cvt.rzi.s32.f32 	%r81, %f47;
$L__BB0_28:
	add.s32 	%r45, %r36, 3;
	setp.lt.s32 	%p39, %r45, 0;
	setp.ge.s32 	%p40, %r45, %r65;
	or.pred  	%p41, %p39, %p40;
	@%p41 bra 	$L__BB0_30;
	mul.wide.u32 	%rd33, %r45, 4;
	add.s64 	%rd34, %rd2, %rd33;
	ld.global.f32 	%f48, [%rd34];
	ld.global.f32 	%f49, [%rd4+12];
	cvt.rn.f32.s32 	%f50, %r81;
	fma.rn.f32 	%f51, %f48, %f49, %f50;
	cvt.rzi.s32.f32 	%r81, %f51;
$L__BB0_30:
	add.s32 	%r97, %r97, 4;
$L__BB0_31:
	setp.eq.s32 	%p42, %r35, 0;
	@%p42 bra 	$L__BB0_41;
	setp.eq.s32 	%p43, %r35, 1;
	@%p43 bra 	$L__BB0_38;
	add.s32 	%r52, %r2, %r97;
	setp.lt.s32 	%p44, %r52, 0;
	setp.ge.s32 	%p45, %r52, %r65;
	mul.wide.u32 	%rd35, %r97, 4;
	add.s64 	%rd5, %rd1, %rd35;
	or.pred  	%p46, %p44, %p45;
	@%p46 bra 	$L__BB0_35;
	mul.wide.u32 	%rd36, %r52, 4;
	add.s64 	%rd37, %rd2, %rd36;
	ld.global.f32 	%f52, [%rd37];
	ld.global.f32 	%f53, [%rd5];
	cvt.rn.f32.s32 	%f54, %r81;
	fma.rn.f32 	%f55, %f52, %f53, %f54;
	cvt.rzi.s32.f32 	%r81, %f55;
$L__BB0_35:
	add.s32 	%r55, %r52, 1;
	setp.lt.s32 	%p47, %r55, 0;
	setp.ge.s32 	%p48, %r55, %r65;
	or.pred  	%p49, %p47, %p48;
	@%p49 bra 	$L__BB0_37;
	mul.wide.u32 	%rd38, %r55, 4;
	add.s64 	%rd39, %rd2, %rd38;
	ld.global.f32 	%f56, [%rd39];
	ld.global.f32 	%f57, [%rd5+4];
	cvt.rn.f32.s32 	%f58, %r81;
	fma.rn.f32 	%f59, %f56, %f57, %f58;
	cvt.rzi.s32.f32 	%r81, %f59;
$L__BB0_37:
	add.s32 	%r97, %r97, 2;
$L__BB0_38:
	and.b32  	%r78, %r66, 1;
	setp.eq.b32 	%p50, %r78, 1;
	not.pred 	%p51, %p50;
	@%p51 bra 	$L__BB0_41;
	add.s32 	%r62, %r2, %r97;
	setp.lt.s32 	%p52, %r62, 0;
	setp.ge.s32 	%p53, %r62, %r65;
	or.pred  	%p54, %p52, %p53;
	@%p54 bra 	$L__BB0_41;
	mul.wide.u32 	%rd40, %r62, 4;
	add.s64 	%rd41, %rd2, %rd40;
	ld.global.f32 	%f60, [%rd41];
	mul.wide.u32 	%rd42, %r97, 4;
	add.s64 	%rd43, %rd1, %rd42;
	ld.global.f32 	%f61, [%rd43];
	cvt.rn.f32.s32 	%f62, %r81;
	fma.rn.f32 	%f63, %f60, %f61, %f62;
	cvt.rzi.s32.f32 	%r81, %f63;
$L__BB0_41:
	cvt.rn.f32.s32 	%f64, %r81;
$L__BB0_42:
	setp.ge.s32 	%p55, %r1, %r65;
	@%p55 bra 	$L__BB0_44;
	cvta.to.global.u64 	%rd44, %rd6;
	mul.wide.s32 	%rd45, %r1, 4;
	add.s64 	%rd46, %rd44, %rd45;
	st.global.f32 	[%rd46], %f64;
$L__BB0_44:
	ret;

}


// ===== COMPILED SASS (sm_100) =====

	.target	sm_100

	.elftype	@"ET_EXEC"


//--------------------- .note.nv.tkinfo           --------------------------
	.section	.note.nv.tkinfo,"",@"SHT_NOTE"
	.sectionflags	@"SHF_NOTE_NV_TKINFO"
	.tkinfo
        /*0018*/ 	.word	0x00000002
        /*0030*/ 	.string	""
        /*0030*/ 	.string	"ptxas"
        /*0030*/ 	.string	"Cuda compilation tools, release 13.0, V13.0.88"
        /*0030*/ 	.string	"Build cuda_13.0.r13.0/compiler.36424714_0"
        /*0030*/ 	.string	"-arch sm_100 -m 64 "



//--------------------- .note.nv.cuinfo           --------------------------
	.section	.note.nv.cuinfo,"",@"SHT_NOTE"
	.sectionflags	@"SHF_NOTE_NV_CUINFO"
        /*0018*/ 	.short	0x0002
        /*001a*/ 	.short	0x0064
        /*001c*/ 	.short	0x0082
	.zero		2


//--------------------- .nv.info                  --------------------------
	.section	.nv.info,"",@"SHT_CUDA_INFO"
	.align	4


	//----- nvinfo : EIATTR_REGCOUNT
	.align		4
        /*0000*/ 	.byte	0x04, 0x2f
        /*0002*/ 	.short	(.L_1 - .L_0)
	.align		4
.L_0:
        /*0004*/ 	.word	index@(_Z21convolution_1d_kernelPfS_S_ii)
        /*0008*/ 	.word	0x00000020


	//----- nvinfo : EIATTR_FRAME_SIZE
	.align		4
.L_1:
        /*000c*/ 	.byte	0x04, 0x11
        /*000e*/ 	.short	(.L_3 - .L_2)
	.align		4
.L_2:
        /*0010*/ 	.word	index@(_Z21convolution_1d_kernelPfS_S_ii)
        /*0014*/ 	.word	0x00000000


	//----- nvinfo : EIATTR_MIN_STACK_SIZE
	.align		4
.L_3:
        /*0018*/ 	.byte	0x04, 0x12
        /*001a*/ 	.short	(.L_5 - .L_4)
	.align		4
.L_4:
        /*001c*/ 	.word	index@(_Z21convolution_1d_kernelPfS_S_ii)
        /*0020*/ 	.word	0x00000000
.L_5:


//--------------------- .nv.compat                --------------------------
	.section	.nv.compat,"",@"SHT_CUDA_COMPAT_INFO"
	.align	4
        /*0000*/ 	.byte	0x02, 0x09, 0x00, 0x00, 0x02, 0x02, 0x01, 0x00, 0x02, 0x05, 0x05, 0x00, 0x03, 0x07, 0x01, 0x01
        /*0010*/ 	.byte	0x02, 0x03, 0x00, 0x00, 0x02, 0x06, 0x01, 0x00, 0x04, 0x0b, 0x08, 0x00, 0x09, 0x00, 0x00, 0x00
        /*0020*/ 	.byte	0x00, 0x00, 0x00, 0x00


//--------------------- .nv.info._Z21convolution_1d_kernelPfS_S_ii --------------------------
	.section	.nv.info._Z21convolution_1d_kernelPfS_S_ii,"",@"SHT_CUDA_INFO"
	.sectionflags	@""
	.align	4


	//----- nvinfo : EIATTR_CUDA_API_VERSION
	.align		4
        /*0000*/ 	.byte	0x04, 0x37
        /*0002*/ 	.short	(.L_7 - .L_6)
.L_6:
        /*0004*/ 	.word	0x00000082


	//----- nvinfo : EIATTR_KPARAM_INFO
	.align		4
.L_7:
        /*0008*/ 	.byte	0x04, 0x17
        /*000a*/ 	.short	(.L_9 - .L_8)
.L_8:
        /*000c*/ 	.word	0x00000000
        /*0010*/ 	.short	0x0004
        /*0012*/ 	.short	0x001c
        /*0014*/ 	.byte	0x00, 0xf0, 0x11, 0x00


	//----- nvinfo : EIATTR_KPARAM_INFO
	.align		4
.L_9:
        /*0018*/ 	.byte	0x04, 0x17
        /*001a*/ 	.short	(.L_11 - .L_10)
.L_10:
        /*001c*/ 	.word	0x00000000
        /*0020*/ 	.short	0x0003
        /*0022*/ 	.short	0x0018
        /*0024*/ 	.byte	0x00, 0xf0, 0x11, 0x00


	//----- nvinfo : EIATTR_KPARAM_INFO
	.align		4
.L_11:
        /*0028*/ 	.byte	0x04, 0x17
        /*002a*/ 	.short	(.L_13 - .L_12)
.L_12:
        /*002c*/ 	.word	0x00000000
        /*0030*/ 	.short	0x0002
        /*0032*/ 	.short	0x0010
        /*0034*/ 	.byte	0x00, 0xf5, 0x21, 0x00


	//----- nvinfo : EIATTR_KPARAM_INFO
	.align		4
.L_13:
        /*0038*/ 	.byte	0x04, 0x17
        /*003a*/ 	.short	(.L_15 - .L_14)
.L_14:
        /*003c*/ 	.word	0x00000000
        /*0040*/ 	.short	0x0001
        /*0042*/ 	.short	0x0008
        /*0044*/ 	.byte	0x00, 0xf5, 0x21, 0x00


	//----- nvinfo : EIATTR_KPARAM_INFO
	.align		4
.L_15:
        /*0048*/ 	.byte	0x04, 0x17
        /*004a*/ 	.short	(.L_17 - .L_16)
.L_16:
        /*004c*/ 	.word	0x00000000
        /*0050*/ 	.short	0x0000
        /*0052*/ 	.short	0x0000
        /*0054*/ 	.byte	0x00, 0xf5, 0x21, 0x00


	//----- nvinfo : EIATTR_SPARSE_MMA_MASK
	.align		4
.L_17:
        /*0058*/ 	.byte	0x03, 0x50
        /*005a*/ 	.short	0x0000


	//----- nvinfo : EIATTR_MAXREG_COUNT
	.align		4
        /*005c*/ 	.byte	0x03, 0x1b
        /*005e*/ 	.short	0x00ff


	//----- nvinfo : EIATTR_MERCURY_ISA_VERSION
	.align		4
        /*0060*/ 	.byte	0x03, 0x5f
        /*0062*/ 	.short	0x0101


	//----- nvinfo : EIATTR_VRC_CTA_INIT_COUNT
	.align		4
        /*0064*/ 	.byte	0x02, 0x4a
	.zero		1
	.zero		1


	//----- nvinfo : EIATTR_EXIT_INSTR_OFFSETS
	.align		4
        /*0068*/ 	.byte	0x04, 0x1c
        /*006a*/ 	.short	(.L_19 - .L_18)


	//   ....[0]....
.L_18:
        /*006c*/ 	.word	0x00000cf0


	//   ....[1]....
        /*0070*/ 	.word	0x00000d30


	//----- nvinfo : EIATTR_CRS_STACK_SIZE
	.align		4
.L_19:
        /*0074*/ 	.byte	0x04, 0x1e
        /*0076*/ 	.short	(.L_21 - .L_20)
.L_20:
        /*0078*/ 	.word	0x00000000


	//----- nvinfo : EIATTR_CBANK_PARAM_SIZE
	.align		4
.L_21:
        /*007c*/ 	.byte	0x03, 0x19
        /*007e*/ 	.short	0x0020


	//----- nvinfo : EIATTR_PARAM_CBANK
	.align		4
        /*0080*/ 	.byte	0x04, 0x0a
        /*0082*/ 	.short	(.L_23 - .L_22)
	.align		4
.L_22:
        /*0084*/ 	.word	index@(.nv.constant0._Z21convolution_1d_kernelPfS_S_ii)
        /*0088*/ 	.short	0x0380
        /*008a*/ 	.short	0x0020


	//----- nvinfo : EIATTR_SW_WAR
	.align		4
.L_23:
        /*008c*/ 	.byte	0x04, 0x36
        /*008e*/ 	.short	(.L_25 - .L_24)
.L_24:
        /*0090*/ 	.word	0x00000008
.L_25:


//--------------------- .nv.callgraph             --------------------------
	.section	.nv.callgraph,"",@"SHT_CUDA_CALLGRAPH"
	.align	4
	.sectionentsize	8
	.align		4
        /*0000*/ 	.word	0x00000000
	.align		4
        /*0004*/ 	.word	0xffffffff
	.align		4
        /*0008*/ 	.word	0x00000000
	.align		4
        /*000c*/ 	.word	0xfffffffe
	.align		4
        /*0010*/ 	.word	0x00000000
	.align		4
        /*0014*/ 	.word	0xfffffffd
	.align		4
        /*0018*/ 	.word	0x00000000
	.align		4
        /*001c*/ 	.word	0xfffffffc


//--------------------- .text._Z21convolution_1d_kernelPfS_S_ii --------------------------
	.section	.text._Z21convolution_1d_kernelPfS_S_ii,"ax",@progbits
	.align	128
        .global         _Z21convolution_1d_kernelPfS_S_ii
        .type           _Z21convolution_1d_kernelPfS_S_ii,@function
        .size           _Z21convolution_1d_kernelPfS_S_ii,(.L_x_8 - _Z21convolution_1d_kernelPfS_S_ii)
        .other          _Z21convolution_1d_kernelPfS_S_ii,@"STO_CUDA_ENTRY STV_DEFAULT"
_Z21convolution_1d_kernelPfS_S_ii:
.text._Z21convolution_1d_kernelPfS_S_ii:
[----:B------:R-:W-:Y:S01]  /*0000*/  LDC R1, c[0x0][0x37c] ;  /* 0x0000df00ff017b82 */ /* 0x000fe20000000800 */
[----:B------:R-:W0:Y:S01]  /*0010*/  S2R R3, SR_TID.X ;  /* 0x0000000000037919 */ /* 0x000e220000002100 */
[----:B------:R-:W1:Y:S06]  /*0020*/  LDCU UR5, c[0x0][0x39c] ;  /* 0x00007380ff0577ac */ /* 0x000e6c0008000800 */
[----:B------:R-:W0:Y:S01]  /*0030*/  S2UR UR4, SR_CTAID.X ;  /* 0x00000000000479c3 */ /* 0x000e220000002500 */
[----:B------:R-:W-:Y:S01]  /*0040*/  IMAD.MOV.U32 R5, RZ, RZ, RZ ;  /* 0x000000ffff057224 */ /* 0x000fe200078e00ff */
[----:B------:R-:W2:Y:S06]  /*0050*/  LDCU.64 UR8, c[0x0][0x358] ;  /* 0x00006b00ff0877ac */ /* 0x000eac0008000a00 */
[----:B------:R-:W0:Y:S01]  /*0060*/  LDC R0, c[0x0][0x360] ;  /* 0x0000d800ff007b82 */ /* 0x000e220000000800 */
[----:B-1----:R-:W-:Y:S01]  /*0070*/  UISETP.GE.AND UP0, UPT, UR5, 0x1, UPT ;  /* 0x000000010500788c */ /* 0x002fe2000bf06270 */
[----:B0-----:R-:W-:-:S08]  /*0080*/  IMAD R0, R0, UR4, R3 ;  /* 0x0000000400007c24 */ /* 0x001fd0000f8e0203 */
[----:B--2---:R-:W-:Y:S05]  /*0090*/  BRA.U !UP0, `(.L_x_0) ;  /* 0x0000000d080c7547 */ /* 0x004fea000b800000 */
[----:B------:R-:W-:Y:S01]  /*00a0*/  UISETP.GE.U32.AND UP0, UPT, UR5, 0x8, UPT ;  /* 0x000000080500788c */ /* 0x000fe2000bf06070 */
[----:B------:R-:W-:Y:S01]  /*00b0*/  CS2R R2, SRZ ;  /* 0x0000000000027805 */ /* 0x000fe2000001ff00 */
[----:B------:R-:W-:Y:S02]  /*00c0*/  ULEA.HI UR4, UR5, UR5, URZ, 0x1 ;  /* 0x0000000505047291 */ /* 0x000fe4000f8f08ff */
[----:B------:R-:W-:Y:S02]  /*00d0*/  ULOP3.LUT UR6, UR5, 0x7, URZ, 0xc0, !UPT ;  /* 0x0000000705067892 */ /* 0x000fe4000f8ec0ff */
[----:B------:R-:W-:Y:S02]  /*00e0*/  USHF.R.S32.HI UR4, URZ, 0x1, UR4 ;  /* 0x00000001ff047899 */ /* 0x000fe40008011404 */
[----:B------:R-:W-:-:S04]  /*00f0*/  UISETP.NE.AND UP1, UPT, UR6, URZ, UPT ;  /* 0x000000ff0600728c */ /* 0x000fc8000bf25270 */
[----:B------:R-:W-:Y:S01]  /*0100*/  VIADD R5, R0, -UR4 ;  /* 0x8000000400057c36 */ /* 0x000fe20008000000 */
[----:B------:R-:W-:Y:S06]  /*0110*/  BRA.U !UP0, `(.L_x_1) ;  /* 0x0000000508687547 */ /* 0x000fec000b800000 */
[----:B------:R-:W0:Y:S01]  /*0120*/  LDC.64 R12, c[0x0][0x388] ;  /* 0x0000e200ff0c7b82 */ /* 0x000e220000000a00 */
[----:B------:R-:W-:Y:S01]  /*0130*/  ULOP3.LUT UR4, UR5, 0x7ffffff8, URZ, 0xc0, !UPT ;  /* 0x7ffffff805047892 */ /* 0x000fe2000f8ec0ff */
[----:B------:R-:W-:Y:S02]  /*0140*/  HFMA2 R3, -RZ, RZ, 0, 0 ;  /* 0x00000000ff037431 */ /* 0x000fe400000001ff */
[----:B------:R-:W-:Y:S01]  /*0150*/  IMAD.MOV.U32 R4, RZ, RZ, RZ ;  /* 0x000000ffff047224 */ /* 0x000fe200078e00ff */
[----:B------:R-:W1:Y:S02]  /*0160*/  LDCU UR7, c[0x0][0x398] ;  /* 0x00007300ff0777ac */ /* 0x000e640008000800 */
[----:B------:R-:W-:-:S07]  /*0170*/  IMAD.U32 R2, RZ, RZ, UR4 ;  /* 0x00000004ff027e24 */ /* 0x000fce000f8e00ff */
.L_x_2:
[----:B------:R-:W-:Y:S02]  /*0180*/  IMAD.IADD R23, R5, 0x1, R4 ;  /* 0x0000000105177824 */ /* 0x000fe400078e0204 */
[----:B0-----:R-:W-:-:S03]  /*0190*/  IMAD.WIDE.U32 R14, R4, 0x4, R12 ;  /* 0x00000004040e7825 */ /* 0x001fc600078e000c */
[----:B-1----:R-:W-:-:S04]  /*01a0*/  ISETP.GE.AND P0, PT, R23, UR7, PT ;  /* 0x0000000717007c0c */ /* 0x002fc8000bf06270 */
[----:B------:R-:W-:-:S13]  /*01b0*/  ISETP.LT.OR P0, PT, R23, RZ, P0 ;  /* 0x000000ff1700720c */ /* 0x000fda0000701670 */
[----:B------:R-:W0:Y:S01]  /*01c0*/  @!P0 LDC.64 R6, c[0x0][0x380] ;  /* 0x0000e000ff068b82 */ /* 0x000e220000000a00 */
[----:B------:R-:W2:Y:S01]  /*01d0*/  @!P0 LDG.E R22, desc[UR8][R14.64] ;  /* 0x000000080e168981 */ /* 0x000ea2000c1e1900 */
[----:B0-----:R-:W-:-:S05]  /*01e0*/  @!P0 IMAD.WIDE.U32 R6, R23, 0x4, R6 ;  /* 0x0000000417068825 */ /* 0x001fca00078e0006 */
[----:B------:R-:W2:Y:S01]  /*01f0*/  @!P0 LDG.E R25, desc[UR8][R6.64] ;  /* 0x0000000806198981 */ /* 0x000ea2000c1e1900 */
[----:B------:R-:W-:-:S05]  /*0200*/  VIADD R9, R23, 0x1 ;  /* 0x0000000117097836 */ /* 0x000fca0000000000 */
[----:B------:R-:W-:-:S04]  /*0210*/  ISETP.GE.AND P1, PT, R9, UR7, PT ;  /* 0x0000000709007c0c */ /* 0x000fc8000bf26270 */
[----:B------:R-:W-:Y:S02]  /*0220*/  ISETP.LT.OR P1, PT, R9, RZ, P1 ;  /* 0x000000ff0900720c */ /* 0x000fe40000f21670 */
[----:B------:R-:W-:-:S04]  /*0230*/  IADD3 R21, PT, PT, R23, 0x2, RZ ;  /* 0x0000000217157810 */ /* 0x000fc80007ffe0ff */
[----:B------:R-:W-:-:S07]  /*0240*/  ISETP.GE.AND P2, PT, R21, UR7, PT ;  /* 0x0000000715007c0c */ /* 0x000fce000bf46270 */
[----:B------:R-:W0:Y:S01]  /*0250*/  @!P1 LDC.64 R18, c[0x0][0x380] ;  /* 0x0000e000ff129b82 */ /* 0x000e220000000a00 */
[----:B------:R-:W-:Y:S01]  /*0260*/  ISETP.LT.OR P2, PT, R21, RZ, P2 ;  /* 0x000000ff1500720c */ /* 0x000fe20001741670 */
[----:B------:R-:W-:Y:S01]  /*0270*/  VIADD R8, R23, 0x3 ;  /* 0x0000000317087836 */ /* 0x000fe20000000000 */
[----:B---3--:R-:W3:Y:S04]  /*0280*/  @!P1 LDG.E R6, desc[UR8][R14.64+0x4] ;  /* 0x000004080e069981 */ /* 0x008ee8000c1e1900 */
[----:B------:R-:W-:-:S07]  /*0290*/  ISETP.GE.AND P3, PT, R8, UR7, PT ;  /* 0x0000000708007c0c */ /* 0x000fce000bf66270 */
[----:B------:R-:W1:Y:S01]  /*02a0*/  @!P2 LDC.64 R28, c[0x0][0x380] ;  /* 0x0000e000ff1cab82 */ /* 0x000e620000000a00 */
[----:B0-----:R-:W-:Y:S01]  /*02b0*/  @!P1 IMAD.WIDE.U32 R18, R9, 0x4, R18 ;  /* 0x0000000409129825 */ /* 0x001fe200078e0012 */
[----:B------:R-:W4:Y:S04]  /*02c0*/  @!P2 LDG.E R10, desc[UR8][R14.64+0x8] ;  /* 0x000008080e0aa981 */ /* 0x000f28000c1e1900 */
[----:B------:R0:W3:Y:S01]  /*02d0*/  @!P1 LDG.E R11, desc[UR8][R18.64] ;  /* 0x00000008120b9981 */ /* 0x0000e2000c1e1900 */
[----:B------:R-:W-:Y:S01]  /*02e0*/  ISETP.LT.OR P3, PT, R8, RZ, P3 ;  /* 0x000000ff0800720c */ /* 0x000fe20001f61670 */
[----:B------:R-:W-:Y:S02]  /*02f0*/  VIADD R27, R23, 0x4 ;  /* 0x00000004171b7836 */ /* 0x000fe40000000000 */
[----:B-1----:R-:W-:-:S10]  /*0300*/  @!P2 IMAD.WIDE.U32 R28, R21, 0x4, R28 ;  /* 0x00000004151ca825 */ /* 0x002fd400078e001c */
[----:B------:R-:W1:Y:S01]  /*0310*/  @!P3 LDC.64 R16, c[0x0][0x380] ;  /* 0x0000e000ff10bb82 */ /* 0x000e620000000a00 */
[----:B------:R5:W4:Y:S01]  /*0320*/  @!P2 LDG.E R9, desc[UR8][R28.64] ;  /* 0x000000081c09a981 */ /* 0x000b22000c1e1900 */
[----:B------:R-:W-:-:S04]  /*0330*/  ISETP.GE.AND P4, PT, R27, UR7, PT ;  /* 0x000000071b007c0c */ /* 0x000fc8000bf86270 */
[----:B------:R-:W-:Y:S01]  /*0340*/  ISETP.LT.OR P4, PT, R27, RZ, P4 ;  /* 0x000000ff1b00720c */ /* 0x000fe20002781670 */
[----:B------:R-:W-:-:S05]  /*0350*/  VIADD R21, R23, 0x5 ;  /* 0x0000000517157836 */ /* 0x000fca0000000000 */
[----:B------:R-:W-:-:S07]  /*0360*/  ISETP.GE.AND P5, PT, R21, UR7, PT ;  /* 0x0000000715007c0c */ /* 0x000fce000bfa6270 */
[----:B0-----:R-:W0:Y:S01]  /*0370*/  @!P4 LDC.64 R18, c[0x0][0x380] ;  /* 0x0000e000ff12cb82 */ /* 0x001e220000000a00 */
[----:B-1----:R-:W-:Y:S02]  /*0380*/  @!P3 IMAD.WIDE.U32 R16, R8, 0x4, R16 ;  /* 0x000000040810b825 */ /* 0x002fe400078e0010 */
[----:B------:R-:W4:Y:S04]  /*0390*/  @!P3 LDG.E R8, desc[UR8][R14.64+0xc] ;  /* 0x00000c080e08b981 */ /* 0x000f28000c1e1900 */
[----:B------:R1:W4:Y:S01]  /*03a0*/  @!P3 LDG.E R7, desc[UR8][R16.64] ;  /* 0x000000081007b981 */ /* 0x000322000c1e1900 */
[----:B------:R-:W-:Y:S02]  /*03b0*/  ISETP.LT.OR P5, PT, R21, RZ, P5 ;  /* 0x000000ff1500720c */ /* 0x000fe40002fa1670 */
[----:B-----5:R-:W-:-:S11]  /*03c0*/  IADD3 R29, PT, PT, R23, 0x6, RZ ;  /* 0x00000006171d7810 */ /* 0x020fd60007ffe0ff */
[----:B-1----:R-:W1:Y:S01]  /*03d0*/  @!P5 LDC.64 R16, c[0x0][0x380] ;  /* 0x0000e000ff10db82 */ /* 0x002e620000000a00 */
[----:B0-----:R-:W-:Y:S01]  /*03e0*/  @!P4 IMAD.WIDE.U32 R18, R27, 0x4, R18 ;  /* 0x000000041b12c825 */ /* 0x001fe200078e0012 */
[C---:B------:R-:W-:Y:S01]  /*03f0*/  ISETP.GE.AND P6, PT, R29.reuse, UR7, PT ;  /* 0x000000071d007c0c */ /* 0x040fe2000bfc6270 */
[----:B------:R-:W5:Y:S04]  /*0400*/  @!P4 LDG.E R27, desc[UR8][R14.64+0x10] ;  /* 0x000010080e1bc981 */ /* 0x000f68000c1e1900 */
[----:B------:R0:W5:Y:S01]  /*0410*/  @!P4 LDG.E R24, desc[UR8][R18.64] ;  /* 0x000000081218c981 */ /* 0x000162000c1e1900 */
[----:B------:R-:W-:Y:S02]  /*0420*/  ISETP.LT.OR P6, PT, R29, RZ, P6 ;  /* 0x000000ff1d00720c */ /* 0x000fe400037c1670 */
[----:B------:R-:W-:Y:S01]  /*0430*/  @!P0 I2FP.F32.S32 R26, R3 ;  /* 0x00000003001a8245 */ /* 0x000fe20000201400 */
[----:B-1----:R-:W-:-:S10]  /*0440*/  @!P5 IMAD.WIDE.U32 R16, R21, 0x4, R16 ;  /* 0x000000041510d825 */ /* 0x002fd400078e0010 */
[----:B------:R-:W1:Y:S01]  /*0450*/  @!P6 LDC.64 R20, c[0x0][0x380] ;  /* 0x0000e000ff14eb82 */ /* 0x000e620000000a00 */
[----:B------:R-:W5:Y:S01]  /*0460*/  @!P5 LDG.E R16, desc[UR8][R16.64] ;  /* 0x000000081010d981 */ /* 0x000f62000c1e1900 */
[----:B-1----:R-:W-:-:S03]  /*0470*/  @!P6 IMAD.WIDE.U32 R20, R29, 0x4, R20 ;  /* 0x000000041d14e825 */ /* 0x002fc600078e0014 */
[----:B------:R-:W5:Y:S04]  /*0480*/  @!P6 LDG.E R29, desc[UR8][R14.64+0x18] ;  /* 0x000018080e1de981 */ /* 0x000f68000c1e1900 */
[----:B------:R-:W5:Y:S01]  /*0490*/  @!P6 LDG.E R20, desc[UR8][R20.64] ;  /* 0x000000081414e981 */ /* 0x000f62000c1e1900 */
[----:B--2---:R-:W-:Y:S01]  /*04a0*/  @!P0 FFMA R26, R25, R22, R26 ;  /* 0x00000016191a8223 */ /* 0x004fe2000000001a */
[----:B------:R-:W-:Y:S02]  /*04b0*/  VIADD R25, R23, 0x7 ;  /* 0x0000000717197836 */ /* 0x000fe40000000000 */
[----:B------:R-:W2:Y:S01]  /*04c0*/  @!P5 LDG.E R23, desc[UR8][R14.64+0x14] ;  /* 0x000014080e17d981 */ /* 0x000ea2000c1e1900 */
[----:B------:R-:W1:Y:S02]  /*04d0*/  @!P0 F2I.TRUNC.NTZ R3, R26 ;  /* 0x0000001a00038305 */ /* 0x000e64000020f100 */
[----:B------:R-:W-:-:S04]  /*04e0*/  ISETP.GE.AND P0, PT, R25, UR7, PT ;  /* 0x0000000719007c0c */ /* 0x000fc8000bf06270 */
[----:B------:R-:W-:-:S13]  /*04f0*/  ISETP.LT.OR P0, PT, R25, RZ, P0 ;  /* 0x000000ff1900720c */ /* 0x000fda0000701670 */
[----:B0-----:R-:W0:Y:S01]  /*0500*/  @!P0 LDC.64 R18, c[0x0][0x380] ;  /* 0x0000e000ff128b82 */ /* 0x001e220000000a00 */
[----:B------:R-:W2:Y:S01]  /*0510*/  @!P0 LDG.E R22, desc[UR8][R14.64+0x1c] ;  /* 0x00001c080e168981 */ /* 0x000ea2000c1e1900 */
[----:B0-----:R-:W-:-:S06]  /*0520*/  @!P0 IMAD.WIDE.U32 R18, R25, 0x4, R18 ;  /* 0x0000000419128825 */ /* 0x001fcc00078e0012 */
[----:B------:R-:W2:Y:S01]  /*0530*/  @!P0 LDG.E R19, desc[UR8][R18.64] ;  /* 0x0000000812138981 */ /* 0x000ea2000c1e1900 */
[----:B-1----:R-:W-:-:S05]  /*0540*/  @!P1 I2FP.F32.S32 R28, R3 ;  /* 0x00000003001c9245 */ /* 0x002fca0000201400 */
[----:B---3--:R-:W-:-:S04]  /*0550*/  @!P1 FFMA R6, R11, R6, R28 ;  /* 0x000000060b069223 */ /* 0x008fc8000000001c */
[----:B------:R-:W0:Y:S02]  /*0560*/  @!P1 F2I.TRUNC.NTZ R3, R6 ;  /* 0x0000000600039305 */ /* 0x000e24000020f100 */
[----:B0-----:R-:W-:-:S05]  /*0570*/  @!P2 I2FP.F32.S32 R26, R3 ;  /* 0x00000003001aa245 */ /* 0x001fca0000201400 */
[----:B----4-:R-:W-:-:S04]  /*0580*/  @!P2 FFMA R9, R9, R10, R26 ;  /* 0x0000000a0909a223 */ /* 0x010fc8000000001a */
[----:B------:R-:W0:Y:S02]  /*0590*/  @!P2 F2I.TRUNC.NTZ R3, R9 ;  /* 0x000000090003a305 */ /* 0x000e24000020f100 */
[----:B0-----:R-:W-:-:S05]  /*05a0*/  @!P3 I2FP.F32.S32 R10, R3 ;  /* 0x00000003000ab245 */ /* 0x001fca0000201400 */
[----:B------:R-:W-:-:S04]  /*05b0*/  @!P3 FFMA R7, R7, R8, R10 ;  /* 0x000000080707b223 */ /* 0x000fc8000000000a */
[----:B------:R-:W0:Y:S02]  /*05c0*/  @!P3 F2I.TRUNC.NTZ R3, R7 ;  /* 0x000000070003b305 */ /* 0x000e24000020f100 */
[----:B0-----:R-:W-:-:S05]  /*05d0*/  @!P4 I2FP.F32.S32 R11, R3 ;  /* 0x00000003000bc245 */ /* 0x001fca0000201400 */
[----:B-----5:R-:W-:-:S04]  /*05e0*/  @!P4 FFMA R24, R24, R27, R11 ;  /* 0x0000001b1818c223 */ /* 0x020fc8000000000b */
[----:B------:R-:W0:Y:S02]  /*05f0*/  @!P4 F2I.TRUNC.NTZ R3, R24 ;  /* 0x000000180003c305 */ /* 0x000e24000020f100 */
[----:B0-----:R-:W-:Y:S01]  /*0600*/  @!P5 I2FP.F32.S32 R11, R3 ;  /* 0x00000003000bd245 */ /* 0x001fe20000201400 */
[----:B------:R-:W-:-:S04]  /*0610*/  VIADD R4, R4, 0x8 ;  /* 0x0000000804047836 */ /* 0x000fc80000000000 */
[----:B--2---:R-:W-:-:S04]  /*0620*/  @!P5 FFMA R16, R16, R23, R11 ;  /* 0x000000171010d223 */ /* 0x004fc8000000000b */
[----:B------:R-:W0:Y:S02]  /*0630*/  @!P5 F2I.TRUNC.NTZ R3, R16 ;  /* 0x000000100003d305 */ /* 0x000e24000020f100 */
[----:B0-----:R-:W-:-:S05]  /*0640*/  @!P6 I2FP.F32.S32 R11, R3 ;  /* 0x00000003000be245 */ /* 0x001fca0000201400 */
[----:B------:R-:W-:-:S04]  /*0650*/  @!P6 FFMA R20, R20, R29, R11 ;  /* 0x0000001d1414e223 */ /* 0x000fc8000000000b */
[----:B------:R-:W0:Y:S02]  /*0660*/  @!P6 F2I.TRUNC.NTZ R3, R20 ;  /* 0x000000140003e305 */ /* 0x000e24000020f100 */
[----:B0-----:R-:W-:-:S05]  /*0670*/  @!P0 I2FP.F32.S32 R6, R3 ;  /* 0x0000000300068245 */ /* 0x001fca0000201400 */
[----:B------:R-:W-:-:S04]  /*0680*/  @!P0 FFMA R19, R19, R22, R6 ;  /* 0x0000001613138223 */ /* 0x000fc80000000006 */
[----:B------:R2:W3:Y:S01]  /*0690*/  @!P0 F2I.TRUNC.NTZ R3, R19 ;  /* 0x0000001300038305 */ /* 0x0004e2000020f100 */
[----:B------:R-:W-:-:S13]  /*06a0*/  ISETP.NE.AND P0, PT, R4, R2, PT ;  /* 0x000000020400720c */ /* 0x000fda0003f05270 */
[----:B--2---:R-:W-:Y:S05]  /*06b0*/  @P0 BRA `(.L_x_2) ;  /* 0xfffffff800b00947 */ /* 0x004fea000383ffff */
.L_x_1:
[----:B------:R-:W-:Y:S05]  /*06c0*/  BRA.U !UP1, `(.L_x_3) ;  /* 0x00000005097c7547 */ /* 0x000fea000b800000 */
[----:B------:R-:W0:Y:S01]  /*06d0*/  LDCU UR4, c[0x0][0x39c] ;  /* 0x00007380ff0477ac */ /* 0x000e220008000800 */
[----:B------:R-:W-:Y:S02]  /*06e0*/  UISETP.GE.U32.AND UP0, UPT, UR6, 0x4, UPT ;  /* 0x000000040600788c */ /* 0x000fe4000bf06070 */
[----:B0-----:R-:W-:-:S04]  /*06f0*/  ULOP3.LUT UR5, UR4, 0x3, URZ, 0xc0, !UPT ;  /* 0x0000000304057892 */ /* 0x001fc8000f8ec0ff */
[----:B------:R-:W-:-:S03]  /*0700*/  UISETP.NE.AND UP1, UPT, UR5, URZ, UPT ;  /* 0x000000ff0500728c */ /* 0x000fc6000bf25270 */
[----:B------:R-:W-:Y:S08]  /*0710*/  BRA.U !UP0, `(.L_x_4) ;  /* 0x0000000108b07547 */ /* 0x000ff0000b800000 */
[----:B------:R-:W0:Y:S01]  /*0720*/  LDCU UR6, c[0x0][0x398] ;  /* 0x00007300ff0677ac */ /* 0x000e220008000800 */
[----:B------:R-:W-:Y:S01]  /*0730*/  IMAD.IADD R15, R5, 0x1, R2 ;  /* 0x00000001050f7824 */ /* 0x000fe200078e0202 */
[----:B------:R-:W1:Y:S03]  /*0740*/  LDC.64 R6, c[0x0][0x388] ;  /* 0x0000e200ff067b82 */ /* 0x000e660000000a00 */
[C---:B------:R-:W-:Y:S01]  /*0750*/  VIADD R19, R15.reuse, 0x2 ;  /* 0x000000020f137836 */ /* 0x040fe20000000000 */
[C---:B------:R-:W-:Y:S02]  /*0760*/  IADD3 R13, PT, PT, R15.reuse, 0x1, RZ ;  /* 0x000000010f0d7810 */ /* 0x040fe40007ffe0ff */
[----:B0-----:R-:W-:Y:S02]  /*0770*/  ISETP.GE.AND P0, PT, R15, UR6, PT ;  /* 0x000000060f007c0c */ /* 0x001fe4000bf06270 */
[----:B------:R-:W-:-:S02]  /*0780*/  ISETP.GE.AND P1, PT, R13, UR6, PT ;  /* 0x000000060d007c0c */ /* 0x000fc4000bf26270 */
[----:B------:R-:W-:Y:S02]  /*0790*/  ISETP.LT.OR P0, PT, R15, RZ, P0 ;  /* 0x000000ff0f00720c */ /* 0x000fe40000701670 */
[----:B------:R-:W-:Y:S01]  /*07a0*/  ISETP.LT.OR P1, PT, R13, RZ, P1 ;  /* 0x000000ff0d00720c */ /* 0x000fe20000f21670 */
[----:B-1----:R-:W-:-:S10]  /*07b0*/  IMAD.WIDE.U32 R6, R2, 0x4, R6 ;  /* 0x0000000402067825 */ /* 0x002fd400078e0006 */
[----:B------:R-:W0:Y:S01]  /*07c0*/  @!P0 LDC.64 R8, c[0x0][0x380] ;  /* 0x0000e000ff088b82 */ /* 0x000e220000000a00 */
[----:B------:R-:W2:Y:S01]  /*07d0*/  @!P0 LDG.E R4, desc[UR8][R6.64] ;  /* 0x0000000806048981 */ /* 0x000ea2000c1e1900 */
[----:B------:R-:W-:Y:S01]  /*07e0*/  ISETP.GE.AND P2, PT, R19, UR6, PT ;  /* 0x0000000613007c0c */ /* 0x000fe2000bf46270 */
[----:B------:R-:W-:Y:S02]  /*07f0*/  VIADD R21, R15, 0x3 ;  /* 0x000000030f157836 */ /* 0x000fe40000000000 */
[----:B------:R-:W4:Y:S03]  /*0800*/  @!P1 LDG.E R17, desc[UR8][R6.64+0x4] ;  /* 0x0000040806119981 */ /* 0x000f26000c1e1900 */
[----:B------:R-:W1:Y:S01]  /*0810*/  @!P1 LDC.64 R10, c[0x0][0x380] ;  /* 0x0000e000ff0a9b82 */ /* 0x000e620000000a00 */
[----:B------:R-:W-:Y:S01]  /*0820*/  ISETP.LT.OR P2, PT, R19, RZ, P2 ;  /* 0x000000ff1300720c */ /* 0x000fe20001741670 */
[----:B0-----:R-:W-:-:S06]  /*0830*/  @!P0 IMAD.WIDE.U32 R8, R15, 0x4, R8 ;  /* 0x000000040f088825 */ /* 0x001fcc00078e0008 */
[----:B------:R3:W2:Y:S01]  /*0840*/  @!P0 LDG.E R9, desc[UR8][R8.64] ;  /* 0x0000000808098981 */ /* 0x0006a2000c1e1900 */
[----:B-1----:R-:W-:-:S05]  /*0850*/  @!P1 IMAD.WIDE.U32 R10, R13, 0x4, R10 ;  /* 0x000000040d0a9825 */ /* 0x002fca00078e000a */
[----:B------:R-:W0:Y:S01]  /*0860*/  @!P2 LDC.64 R12, c[0x0][0x380] ;  /* 0x0000e000ff0cab82 */ /* 0x000e220000000a00 */
[C---:B------:R-:W-:Y:S01]  /*0870*/  ISETP.GE.AND P3, PT, R21.reuse, UR6, PT ;  /* 0x0000000615007c0c */ /* 0x040fe2000bf66270 */
[----:B------:R-:W4:Y:S03]  /*0880*/  @!P1 LDG.E R10, desc[UR8][R10.64] ;  /* 0x000000080a0a9981 */ /* 0x000f26000c1e1900 */
[----:B------:R-:W-:-:S13]  /*0890*/  ISETP.LT.OR P3, PT, R21, RZ, P3 ;  /* 0x000000ff1500720c */ /* 0x000fda0001f61670 */
[----:B------:R-:W1:Y:S01]  /*08a0*/  @!P3 LDC.64 R14, c[0x0][0x380] ;  /* 0x0000e000ff0ebb82 */ /* 0x000e620000000a00 */
[----:B0-----:R-:W-:Y:S02]  /*08b0*/  @!P2 IMAD.WIDE.U32 R12, R19, 0x4, R12 ;  /* 0x00000004130ca825 */ /* 0x001fe400078e000c */
[----:B------:R-:W5:Y:S04]  /*08c0*/  @!P2 LDG.E R19, desc[UR8][R6.64+0x8] ;  /* 0x000008080613a981 */ /* 0x000f68000c1e1900 */
[----:B------:R-:W5:Y:S01]  /*08d0*/  @!P2 LDG.E R12, desc[UR8][R12.64] ;  /* 0x000000080c0ca981 */ /* 0x000f62000c1e1900 */
[----:B-1----:R-:W-:-:S03]  /*08e0*/  @!P3 IMAD.WIDE.U32 R14, R21, 0x4, R14 ;  /* 0x00000004150eb825 */ /* 0x002fc600078e000e */
[----:B------:R0:W5:Y:S04]  /*08f0*/  @!P3 LDG.E R21, desc[UR8][R6.64+0xc] ;  /* 0x00000c080615b981 */ /* 0x000168000c1e1900 */
[----:B------:R-:W5:Y:S01]  /*0900*/  @!P3 LDG.E R14, desc[UR8][R14.64] ;  /* 0x000000080e0eb981 */ /* 0x000f62000c1e1900 */
[----:B---3--:R-:W-:Y:S02]  /*0910*/  @!P0 I2FP.F32.S32 R8, R3 ;  /* 0x0000000300088245 */ /* 0x008fe40000201400 */
[----:B------:R-:W-:-:S03]  /*0920*/  IADD3 R2, PT, PT, R2, 0x4, RZ ;  /* 0x0000000402027810 */ /* 0x000fc60007ffe0ff */
[----:B--2---:R-:W-:-:S04]  /*0930*/  @!P0 FFMA R4, R9, R4, R8 ;  /* 0x0000000409048223 */ /* 0x004fc80000000008 */
[----:B------:R-:W1:Y:S02]  /*0940*/  @!P0 F2I.TRUNC.NTZ R3, R4 ;  /* 0x0000000400038305 */ /* 0x000e64000020f100 */
[----:B-1----:R-:W-:-:S05]  /*0950*/  @!P1 I2FP.F32.S32 R9, R3 ;  /* 0x0000000300099245 */ /* 0x002fca0000201400 */
[----:B----4-:R-:W-:-:S04]  /*0960*/  @!P1 FFMA R10, R10, R17, R9 ;  /* 0x000000110a0a9223 */ /* 0x010fc80000000009 */
[----:B------:R-:W1:Y:S02]  /*0970*/  @!P1 F2I.TRUNC.NTZ R3, R10 ;  /* 0x0000000a00039305 */ /* 0x000e64000020f100 */
[----:B-1----:R-:W-:-:S05]  /*0980*/  @!P2 I2FP.F32.S32 R9, R3 ;  /* 0x000000030009a245 */ /* 0x002fca0000201400 */
[----:B-----5:R-:W-:-:S04]  /*0990*/  @!P2 FFMA R12, R12, R19, R9 ;  /* 0x000000130c0ca223 */ /* 0x020fc80000000009 */
[----:B------:R-:W0:Y:S02]  /*09a0*/  @!P2 F2I.TRUNC.NTZ R3, R12 ;  /* 0x0000000c0003a305 */ /* 0x000e24000020f100 */
[----:B0-----:R-:W-:-:S05]  /*09b0*/  @!P3 I2FP.F32.S32 R7, R3 ;  /* 0x000000030007b245 */ /* 0x001fca0000201400 */
[----:B------:R-:W-:-:S04]  /*09c0*/  @!P3 FFMA R14, R14, R21, R7 ;  /* 0x000000150e0eb223 */ /* 0x000fc80000000007 */
[----:B------:R0:W1:Y:S03]  /*09d0*/  @!P3 F2I.TRUNC.NTZ R3, R14 ;  /* 0x0000000e0003b305 */ /* 0x000066000020f100 */
.L_x_4:
[----:B------:R-:W-:Y:S05]  /*09e0*/  BRA.U !UP1, `(.L_x_3) ;  /* 0x0000000109b47547 */ /* 0x000fea000b800000 */
[----:B------:R-:W-:Y:S02]  /*09f0*/  UISETP.NE.AND UP0, UPT, UR5, 0x1, UPT ;  /* 0x000000010500788c */ /* 0x000fe4000bf05270 */
[----:B------:R-:W-:-:S04]  /*0a00*/  ULOP3.LUT UR4, UR4, 0x1, URZ, 0xc0, !UPT ;  /* 0x0000000104047892 */ /* 0x000fc8000f8ec0ff */
[----:B------:R-:W-:-:S03]  /*0a10*/  UISETP.NE.U32.AND UP1, UPT, UR4, 0x1, UPT ;  /* 0x000000010400788c */ /* 0x000fc6000bf25070 */
[----:B------:R-:W-:Y:S08]  /*0a20*/  BRA.U !UP0, `(.L_x_5) ;  /* 0x0000000108607547 */ /* 0x000ff0000b800000 */
[----:B------:R-:W2:Y:S01]  /*0a30*/  LDCU UR4, c[0x0][0x398] ;  /* 0x00007300ff0477ac */ /* 0x000ea20008000800 */
[----:B------:R-:W-:Y:S01]  /*0a40*/  IMAD.IADD R13, R5, 0x1, R2 ;  /* 0x00000001050d7824 */ /* 0x000fe200078e0202 */
[----:B------:R-:W4:Y:S03]  /*0a50*/  LDC.64 R6, c[0x0][0x388] ;  /* 0x0000e200ff067b82 */ /* 0x000f260000000a00 */
[C---:B------:R-:W-:Y:S01]  /*0a60*/  VIADD R15, R13.reuse, 0x1 ;  /* 0x000000010d0f7836 */ /* 0x040fe20000000000 */
[----:B--2---:R-:W-:-:S04]  /*0a70*/  ISETP.GE.AND P0, PT, R13, UR4, PT ;  /* 0x000000040d007c0c */ /* 0x004fc8000bf06270 */
[----:B------:R-:W-:Y:S02]  /*0a80*/  ISETP.GE.AND P1, PT, R15, UR4, PT ;  /* 0x000000040f007c0c */ /* 0x000fe4000bf26270 */
[----:B------:R-:W-:Y:S02]  /*0a90*/  ISETP.LT.OR P0, PT, R13, RZ, P0 ;  /* 0x000000ff0d00720c */ /* 0x000fe40000701670 */
[----:B------:R-:W-:Y:S01]  /*0aa0*/  ISETP.LT.OR P1, PT, R15, RZ, P1 ;  /* 0x000000ff0f00720c */ /* 0x000fe20000f21670 */
[----:B----4-:R-:W-:-:S10]  /*0ab0*/  IMAD.WIDE.U32 R10, R2, 0x4, R6 ;  /* 0x00000004020a7825 */ /* 0x010fd400078e0006 */
[----:B------:R-:W2:Y:S02]  /*0ac0*/  @!P0 LDC.64 R8, c[0x0][0x380] ;  /* 0x0000e000ff088b82 */ /* 0x000ea40000000a00 */
[----:B--2---:R-:W-:-:S06]  /*0ad0*/  @!P0 IMAD.WIDE.U32 R6, R13, 0x4, R8 ;  /* 0x000000040d068825 */ /* 0x004fcc00078e0008 */
[----:B------:R-:W2:Y:S01]  /*0ae0*/  @!P1 LDC.64 R8, c[0x0][0x380] ;  /* 0x0000e000ff089b82 */ /* 0x000ea20000000a00 */
[----:B------:R-:W4:Y:S04]  /*0af0*/  @!P0 LDG.E R13, desc[UR8][R10.64] ;  /* 0x000000080a0d8981 */ /* 0x000f28000c1e1900 */
[----:B------:R-:W4:Y:S01]  /*0b00*/  @!P0 LDG.E R6, desc[UR8][R6.64] ;  /* 0x0000000806068981 */ /* 0x000f22000c1e1900 */
[----:B--2---:R-:W-:-:S03]  /*0b10*/  @!P1 IMAD.WIDE.U32 R8, R15, 0x4, R8 ;  /* 0x000000040f089825 */ /* 0x004fc600078e0008 */
[----:B------:R-:W2:Y:S04]  /*0b20*/  @!P1 LDG.E R15, desc[UR8][R10.64+0x4] ;  /* 0x000004080a0f9981 */ /* 0x000ea8000c1e1900 */
[----:B------:R-:W2:Y:S01]  /*0b30*/  @!P1 LDG.E R8, desc[UR8][R8.64] ;  /* 0x0000000808089981 */ /* 0x000ea2000c1e1900 */
[----:B-1-3--:R-:W-:Y:S02]  /*0b40*/  @!P0 I2FP.F32.S32 R17, R3 ;  /* 0x0000000300118245 */ /* 0x00afe40000201400 */
[----:B------:R-:W-:-:S03]  /*0b50*/  IADD3 R2, PT, PT, R2, 0x2, RZ ;  /* 0x0000000202027810 */ /* 0x000fc60007ffe0ff */
[----:B----4-:R-:W-:-:S04]  /*0b60*/  @!P0 FFMA R13, R6, R13, R17 ;  /* 0x0000000d060d8223 */ /* 0x010fc80000000011 */
[----:B------:R-:W1:Y:S02]  /*0b70*/  @!P0 F2I.TRUNC.NTZ R3, R13 ;  /* 0x0000000d00038305 */ /* 0x000e64000020f100 */
[----:B-1----:R-:W-:-:S05]  /*0b80*/  @!P1 I2FP.F32.S32 R17, R3 ;  /* 0x0000000300119245 */ /* 0x002fca0000201400 */
[----:B--2---:R-:W-:-:S04]  /*0b90*/  @!P1 FFMA R15, R8, R15, R17 ;  /* 0x0000000f080f9223 */ /* 0x004fc80000000011 */
[----:B------:R2:W4:Y:S03]  /*0ba0*/  @!P1 F2I.TRUNC.NTZ R3, R15 ;  /* 0x0000000f00039305 */ /* 0x000526000020f100 */
.L_x_5:
[----:B------:R-:W-:Y:S05]  /*0bb0*/  BRA.U UP1, `(.L_x_3) ;  /* 0x0000000101407547 */ /* 0x000fea000b800000 */
[----:B------:R-:W5:Y:S01]  /*0bc0*/  LDCU UR4, c[0x0][0x398] ;  /* 0x00007300ff0477ac */ /* 0x000f620008000800 */
[----:B------:R-:W-:Y:S01]  /*0bd0*/  IMAD.IADD R9, R5, 0x1, R2 ;  /* 0x0000000105097824 */ /* 0x000fe200078e0202 */
[----:B------:R-:W-:Y:S04]  /*0be0*/  BSSY.RECONVERGENT B0, `(.L_x_3) ;  /* 0x000000d000007945 */ /* 0x000fe80003800200 */
[----:B-----5:R-:W-:-:S04]  /*0bf0*/  ISETP.GE.AND P0, PT, R9, UR4, PT ;  /* 0x0000000409007c0c */ /* 0x020fc8000bf06270 */
[----:B------:R-:W-:-:S13]  /*0c00*/  ISETP.LT.OR P0, PT, R9, RZ, P0 ;  /* 0x000000ff0900720c */ /* 0x000fda0000701670 */
[----:B------:R-:W-:Y:S05]  /*0c10*/  @P0 BRA `(.L_x_6) ;  /* 0x0000000000240947 */ /* 0x000fea0003800000 */
[----:B------:R-:W5:Y:S08]  /*0c20*/  LDC.64 R4, c[0x0][0x380] ;  /* 0x0000e000ff047b82 */ /* 0x000f700000000a00 */
[----:B------:R-:W0:Y:S01]  /*0c30*/  LDC.64 R6, c[0x0][0x388] ;  /* 0x0000e200ff067b82 */ /* 0x000e220000000a00 */
[----:B-----5:R-:W-:-:S06]  /*0c40*/  IMAD.WIDE.U32 R4, R9, 0x4, R4 ;  /* 0x0000000409047825 */ /* 0x020fcc00078e0004 */
[----:B------:R-:W5:Y:S01]  /*0c50*/  LDG.E R4, desc[UR8][R4.64] ;  /* 0x0000000804047981 */ /* 0x000f62000c1e1900 */
[----:B0-----:R-:W-:-:S06]  /*0c60*/  IMAD.WIDE.U32 R6, R2, 0x4, R6 ;  /* 0x0000000402067825 */ /* 0x001fcc00078e0006 */
[----:B------:R-:W5:Y:S01]  /*0c70*/  LDG.E R7, desc[UR8][R6.64] ;  /* 0x0000000806077981 */ /* 0x000f62000c1e1900 */
[----:B-1-34-:R-:W-:-:S05]  /*0c80*/  I2FP.F32.S32 R3, R3 ;  /* 0x0000000300037245 */ /* 0x01afca0000201400 */
[----:B-----5:R-:W-:-:S06]  /*0c90*/  FFMA R3, R4, R7, R3 ;  /* 0x0000000704037223 */ /* 0x020fcc0000000003 */
[----:B------:R-:W0:Y:S02]  /*0ca0*/  F2I.TRUNC.NTZ R3, R3 ;  /* 0x0000000300037305 */ /* 0x000e24000020f100 */
.L_x_6:
[----:B------:R-:W-:Y:S05]  /*0cb0*/  BSYNC.RECONVERGENT B0 ;  /* 0x0000000000007941 */ /* 0x000fea0003800200 */
.L_x_3:
[----:B01-34-:R-:W-:-:S07]  /*0cc0*/  I2FP.F32.S32 R5, R3 ;  /* 0x0000000300057245 */ /* 0x01bfce0000201400 */
.L_x_0:
[----:B------:R-:W0:Y:S02]  /*0cd0*/  LDCU UR4, c[0x0][0x398] ;  /* 0x00007300ff0477ac */ /* 0x000e240008000800 */
[----:B0-----:R-:W-:-:S13]  /*0ce0*/  ISETP.GE.AND P0, PT, R0, UR4, PT ;  /* 0x0000000400007c0c */ /* 0x001fda000bf06270 */
[----:B------:R-:W-:Y:S05]  /*0cf0*/  @P0 EXIT ;  /* 0x000000000000094d */ /* 0x000fea0003800000 */
[----:B------:R-:W0:Y:S02]  /*0d00*/  LDC.64 R2, c[0x0][0x390] ;  /* 0x0000e400ff027b82 */ /* 0x000e240000000a00 */
[----:B0-----:R-:W-:-:S05]  /*0d10*/  IMAD.WIDE R2, R0, 0x4, R2 ;  /* 0x0000000400027825 */ /* 0x001fca00078e0202 */
[----:B------:R-:W-:Y:S01]  /*0d20*/  STG.E desc[UR8][R2.64], R5 ;  /* 0x0000000502007986 */ /* 0x000fe2000c101908 */
[----:B------:R-:W-:Y:S05]  /*0d30*/  EXIT ;  /* 0x000000000000794d */ /* 0x000fea0003800000 */
.L_x_7:
[----:B------:R-:W-:-:S00]  /*0d40*/  BRA `(.L_x_7) ;  /* 0xfffffffc00fc7947 */ /* 0x000fc0000383ffff */
[----:B------:R-:W-:-:S00]  /*0d50*/  NOP ;  /* 0x0000000000007918 */ /* 0x000fc00000000000 */
        /* <DEDUP_REMOVED lines=10> */
.L_x_8:


//--------------------- .nv.shared.reserved.0     --------------------------
	.section	.nv.shared.reserved.0,"aw",@nobits
	.weak		__nv_reservedSMEM_offset_0_alias
	.size		__nv_reservedSMEM_offset_0_alias, 0, 64
	.other		__nv_reservedSMEM_offset_0_alias,@"STO_CUDA_RESERVED_SHARED STV_DEFAULT"
__nv_reservedSMEM_offset_0_alias:
	.zero		0
	.zero		64


//--------------------- .nv.constant0._Z21convolution_1d_kernelPfS_S_ii --------------------------
	.section	.nv.constant0._Z21convolution_1d_kernelPfS_S_ii,"a",@progbits
	.sectionflags	@""
	.align	4
.nv.constant0._Z21convolution_1d_kernelPfS_S_ii:
	.zero		928


//--------------------- SYMBOLS --------------------------

	.type		.nv.reservedSmem.offset0,@object
	.size		.nv.reservedSmem.offset0,0x4
